	.headerflags	@"EF_CUDA_TEXMODE_UNIFIED EF_CUDA_64BIT_ADDRESS EF_CUDA_ACCELERATORS EF_CUDA_SM90 EF_CUDA_VIRTUAL_SM(EF_CUDA_SM90)"
	.elftype	@"ET_EXEC"


//--------------------- .nv.info                  --------------------------
	.section	.nv.info,"",@"SHT_CUDA_INFO"
	.align	4


	//----- nvinfo : EIATTR_REGCOUNT
	.align		4
        /*0000*/ 	.byte	0x04, 0x2f
        /*0002*/ 	.short	(.L_3 - .L_2)
	.align		4
.L_2:
        /*0004*/ 	.word	index@(triton_poi_fused__native_batch_norm_legit_no_training_add_convolution_relu_23)
        /*0008*/ 	.word	0x00000020


	//----- nvinfo : EIATTR_MIN_STACK_SIZE
	.align		4
.L_3:
        /*000c*/ 	.byte	0x04, 0x12
        /*000e*/ 	.short	(.L_5 - .L_4)
	.align		4
.L_4:
        /*0010*/ 	.word	index@(triton_poi_fused__native_batch_norm_legit_no_training_add_convolution_relu_23)
        /*0014*/ 	.word	0x00000000


	//----- nvinfo : EIATTR_FRAME_SIZE
	.align		4
.L_5:
        /*0018*/ 	.byte	0x04, 0x11
        /*001a*/ 	.short	(.L_7 - .L_6)
	.align		4
.L_6:
        /*001c*/ 	.word	index@(triton_poi_fused__native_batch_norm_legit_no_training_add_convolution_relu_23)
        /*0020*/ 	.word	0x00000000


	//----- nvinfo : EIATTR_MIN_STACK_SIZE
	.align		4
.L_7:
        /*0024*/ 	.byte	0x04, 0x12
        /*0026*/ 	.short	(.L_9 - .L_8)
	.align		4
.L_8:
        /*0028*/ 	.word	index@(triton_poi_fused__native_batch_norm_legit_no_training_add_convolution_relu_23)
        /*002c*/ 	.word	0x00000000
.L_9:


//--------------------- .nv.info.triton_poi_fused__native_batch_norm_legit_no_training_add_convolution_relu_23 --------------------------
	.section	.nv.info.triton_poi_fused__native_batch_norm_legit_no_training_add_convolution_relu_23,"",@"SHT_CUDA_INFO"
	.sectionflags	@""
	.align	4


	//----- nvinfo : EIATTR_CUDA_API_VERSION
	.align		4
        /*0000*/ 	.byte	0x04, 0x37
        /*0002*/ 	.short	(.L_11 - .L_10)
.L_10:
        /*0004*/ 	.word	0x0000007c


	//----- nvinfo : EIATTR_KPARAM_INFO
	.align		4
.L_11:
        /*0008*/ 	.byte	0x04, 0x17
        /*000a*/ 	.short	(.L_13 - .L_12)
.L_12:
        /*000c*/ 	.word	0x00000000
        /*0010*/ 	.short	0x0008
        /*0012*/ 	.short	0x0040
        /*0014*/ 	.byte	0x00, 0xf0, 0x11, 0x00


	//----- nvinfo : EIATTR_KPARAM_INFO
	.align		4
.L_13:
        /*0018*/ 	.byte	0x04, 0x17
        /*001a*/ 	.short	(.L_15 - .L_14)
.L_14:
        /*001c*/ 	.word	0x00000000
        /*0020*/ 	.short	0x0007
        /*0022*/ 	.short	0x0038
        /*0024*/ 	.byte	0x00, 0xf4, 0x21, 0x00


	//----- nvinfo : EIATTR_KPARAM_INFO
	.align		4
.L_15:
        /*0028*/ 	.byte	0x04, 0x17
        /*002a*/ 	.short	(.L_17 - .L_16)
.L_16:
        /*002c*/ 	.word	0x00000000
        /*0030*/ 	.short	0x0006
        /*0032*/ 	.short	0x0030
        /*0034*/ 	.byte	0x00, 0xf4, 0x21, 0x00


	//----- nvinfo : EIATTR_KPARAM_INFO
	.align		4
.L_17:
        /*0038*/ 	.byte	0x04, 0x17
        /*003a*/ 	.short	(.L_19 - .L_18)
.L_18:
        /*003c*/ 	.word	0x00000000
        /*0040*/ 	.short	0x0005
        /*0042*/ 	.short	0x0028
        /*0044*/ 	.byte	0x00, 0xf4, 0x21, 0x00


	//----- nvinfo : EIATTR_KPARAM_INFO
	.align		4
.L_19:
        /*0048*/ 	.byte	0x04, 0x17
        /*004a*/ 	.short	(.L_21 - .L_20)
.L_20:
        /*004c*/ 	.word	0x00000000
        /*0050*/ 	.short	0x0004
        /*0052*/ 	.short	0x0020
        /*0054*/ 	.byte	0x00, 0xf4, 0x21, 0x00


	//----- nvinfo : EIATTR_KPARAM_INFO
	.align		4
.L_21:
        /*0058*/ 	.byte	0x04, 0x17
        /*005a*/ 	.short	(.L_23 - .L_22)
.L_22:
        /*005c*/ 	.word	0x00000000
        /*0060*/ 	.short	0x0003
        /*0062*/ 	.short	0x0018
        /*0064*/ 	.byte	0x00, 0xf4, 0x21, 0x00


	//----- nvinfo : EIATTR_KPARAM_INFO
	.align		4
.L_23:
        /*0068*/ 	.byte	0x04, 0x17
        /*006a*/ 	.short	(.L_25 - .L_24)
.L_24:
        /*006c*/ 	.word	0x00000000
        /*0070*/ 	.short	0x0002
        /*0072*/ 	.short	0x0010
        /*0074*/ 	.byte	0x00, 0xf4, 0x21, 0x00


	//----- nvinfo : EIATTR_KPARAM_INFO
	.align		4
.L_25:
        /*0078*/ 	.byte	0x04, 0x17
        /*007a*/ 	.short	(.L_27 - .L_26)
.L_26:
        /*007c*/ 	.word	0x00000000
        /*0080*/ 	.short	0x0001
        /*0082*/ 	.short	0x0008
        /*0084*/ 	.byte	0x00, 0xf4, 0x21, 0x00


	//----- nvinfo : EIATTR_KPARAM_INFO
	.align		4
.L_27:
        /*0088*/ 	.byte	0x04, 0x17
        /*008a*/ 	.short	(.L_29 - .L_28)
.L_28:
        /*008c*/ 	.word	0x00000000
        /*0090*/ 	.short	0x0000
        /*0092*/ 	.short	0x0000
        /*0094*/ 	.byte	0x00, 0xf4, 0x21, 0x00


	//----- nvinfo : EIATTR_SPARSE_MMA_MASK
	.align		4
.L_29:
        /*0098*/ 	.byte	0x03, 0x50
        /*009a*/ 	.short	0x0000


	//----- nvinfo : EIATTR_MAXREG_COUNT
	.align		4
        /*009c*/ 	.byte	0x03, 0x1b
        /*009e*/ 	.short	0x00ff


	//----- nvinfo : EIATTR_EXIT_INSTR_OFFSETS
	.align		4
        /*00a0*/ 	.byte	0x04, 0x1c
        /*00a2*/ 	.short	(.L_31 - .L_30)


	//   ....[0]....
.L_30:
        /*00a4*/ 	.word	0x000006a0


	//----- nvinfo : EIATTR_REQNTID
	.align		4
.L_31:
        /*00a8*/ 	.byte	0x04, 0x10
        /*00aa*/ 	.short	(.L_33 - .L_32)
.L_32:
        /*00ac*/ 	.word	0x00000080
        /*00b0*/ 	.word	0x00000001
        /*00b4*/ 	.word	0x00000001


	//----- nvinfo : EIATTR_CBANK_PARAM_SIZE
	.align		4
.L_33:
        /*00b8*/ 	.byte	0x03, 0x19
        /*00ba*/ 	.short	0x0044


	//----- nvinfo : EIATTR_PARAM_CBANK
	.align		4
        /*00bc*/ 	.byte	0x04, 0x0a
        /*00be*/ 	.short	(.L_35 - .L_34)
	.align		4
.L_34:
        /*00c0*/ 	.word	index@(.nv.constant0.triton_poi_fused__native_batch_norm_legit_no_training_add_convolution_relu_23)
        /*00c4*/ 	.short	0x0210
        /*00c6*/ 	.short	0x0044


	//----- nvinfo : EIATTR_SW_WAR
	.align		4
.L_35:
        /*00c8*/ 	.byte	0x04, 0x36
        /*00ca*/ 	.short	(.L_37 - .L_36)
.L_36:
        /*00cc*/ 	.word	0x00000008
.L_37:


//--------------------- .nv.callgraph             --------------------------
	.section	.nv.callgraph,"",@"SHT_CUDA_CALLGRAPH"
	.align	4
	.sectionentsize	8
	.align		4
        /*0000*/ 	.word	0x00000000
	.align		4
        /*0004*/ 	.word	0xffffffff
	.align		4
        /*0008*/ 	.word	0x00000000
	.align		4
        /*000c*/ 	.word	0xfffffffe
	.align		4
        /*0010*/ 	.word	0x00000000
	.align		4
        /*0014*/ 	.word	0xfffffffd
	.align		4
        /*0018*/ 	.word	0x00000000
	.align		4
        /*001c*/ 	.word	0xfffffffc


//--------------------- .nv.constant4             --------------------------
	.section	.nv.constant4,"a",@progbits
	.align	8
	.align		8
.nv.constant4:
        /*0000*/ 	.dword	_$_str
	.align		8
        /*0008*/ 	.dword	_$_str_$_2


//--------------------- .text.triton_poi_fused__native_batch_norm_legit_no_training_add_convolution_relu_23 --------------------------
	.section	.text.triton_poi_fused__native_batch_norm_legit_no_training_add_convolution_relu_23,"ax",@progbits
	.align	128
        .global         triton_poi_fused__native_batch_norm_legit_no_training_add_convolution_relu_23
        .type           triton_poi_fused__native_batch_norm_legit_no_training_add_convolution_relu_23,@function
        .size           triton_poi_fused__native_batch_norm_legit_no_training_add_convolution_relu_23,(.L_x_1 - triton_poi_fused__native_batch_norm_legit_no_training_add_convolution_relu_23)
        .other          triton_poi_fused__native_batch_norm_legit_no_training_add_convolution_relu_23,@"STO_CUDA_ENTRY STV_DEFAULT"
triton_poi_fused__native_batch_norm_legit_no_training_add_convolution_relu_23:
.text.triton_poi_fused__native_batch_norm_legit_no_training_add_convolution_relu_23:
[----:B------:R-:W-:Y:S01]  /*0000*/  LDC R1, c[0x0][0x28] ;  /* 0x00000a00ff017b82 */ /* 0x000fe20000000800 */
[----:B------:R-:W1:Y:S07]  /*0010*/  S2R R0, SR_TID.X ;  /* 0x0000000000007919 */ /* 0x000e6e0000002100 */
[----:B------:R-:W2:Y:S01]  /*0020*/  LDC.64 R24, c[0x0][0x228] ;  /* 0x00008a00ff187b82 */ /* 0x000ea20000000a00 */
[----:B------:R-:W-:Y:S01]  /*0030*/  ULDC.64 UR4, c[0x0][0x208] ;  /* 0x0000820000047ab9 */ /* 0x000fe20000000a00 */
[----:B------:R-:W3:Y:S06]  /*0040*/  S2R R5, SR_CTAID.X ;  /* 0x0000000000057919 */ /* 0x000eec0000002500 */
[----:B------:R-:W4:Y:S08]  /*0050*/  LDC.64 R8, c[0x0][0x218] ;  /* 0x00008600ff087b82 */ /* 0x000f300000000a00 */
[----:B------:R-:W5:Y:S08]  /*0060*/  LDC.64 R28, c[0x0][0x210] ;  /* 0x00008400ff1c7b82 */ /* 0x000f700000000a00 */
[----:B------:R-:W5:Y:S01]  /*0070*/  LDC.64 R12, c[0x0][0x220] ;  /* 0x00008800ff0c7b82 */ /* 0x000f620000000a00 */
[----:B-1----:R-:W-:-:S07]  /*0080*/  SHF.L.U32 R0, R0, 0x2, RZ ;  /* 0x0000000200007819 */ /* 0x002fce00000006ff */
[----:B------:R-:W1:Y:S01]  /*0090*/  LDC.64 R20, c[0x0][0x230] ;  /* 0x00008c00ff147b82 */ /* 0x000e620000000a00 */
[----:B---3--:R-:W-:Y:S02]  /*00a0*/  SHF.R.S32.HI R3, RZ, 0x16, R5 ;  /* 0x00000016ff037819 */ /* 0x008fe40000011405 */
[----:B------:R-:W-:Y:S02]  /*00b0*/  LOP3.LUT R0, R0, 0x1fc, RZ, 0xc0, !PT ;  /* 0x000001fc00007812 */ /* 0x000fe400078ec0ff */
[----:B------:R-:W-:-:S03]  /*00c0*/  SGXT R3, R3, 0x1 ;  /* 0x000000010303781a */ /* 0x000fc60000000200 */
[----:B------:R-:W3:Y:S01]  /*00d0*/  LDC.64 R16, c[0x0][0x238] ;  /* 0x00008e00ff107b82 */ /* 0x000ee20000000a00 */
[----:B------:R-:W-:-:S04]  /*00e0*/  LEA R0, R5, R0, 0x9 ;  /* 0x0000000005007211 */ /* 0x000fc800078e48ff */
[----:B------:R-:W-:-:S04]  /*00f0*/  LEA.HI R3, R3, R0, RZ, 0x4 ;  /* 0x0000000003037211 */ /* 0x000fc800078f20ff */
[----:B------:R-:W-:-:S04]  /*0100*/  LOP3.LUT R3, R3, 0xfffffff0, RZ, 0xc0, !PT ;  /* 0xfffffff003037812 */ /* 0x000fc800078ec0ff */
[----:B------:R-:W-:-:S05]  /*0110*/  IADD3 R2, R0, -R3, RZ ;  /* 0x8000000300027210 */ /* 0x000fca0007ffe0ff */
[----:B--2---:R-:W-:-:S06]  /*0120*/  IMAD.WIDE R24, R2, 0x4, R24 ;  /* 0x0000000402187825 */ /* 0x004fcc00078e0218 */
[----:B------:R-:W2:Y:S01]  /*0130*/  LDG.E.EL.128 R24, desc[UR4][R24.64] ;  /* 0x0000000418187981 */ /* 0x000ea2000c2e1d00 */
[----:B----4-:R-:W-:-:S04]  /*0140*/  IMAD.WIDE R8, R2, 0x4, R8 ;  /* 0x0000000402087825 */ /* 0x010fc800078e0208 */
[----:B-----5:R-:W-:Y:S02]  /*0150*/  IMAD.WIDE R28, R0, 0x4, R28 ;  /* 0x00000004001c7825 */ /* 0x020fe400078e021c */
[----:B------:R-:W4:Y:S02]  /*0160*/  LDG.E.EL.128 R8, desc[UR4][R8.64] ;  /* 0x0000000408087981 */ /* 0x000f24000c2e1d00 */
[C---:B0-----:R-:W-:Y:S02]  /*0170*/  IMAD.WIDE R12, R2.reuse, 0x4, R12 ;  /* 0x00000004020c7825 */ /* 0x041fe400078e020c */
[----:B------:R-:W4:Y:S04]  /*0180*/  LDG.E.128 R4, desc[UR4][R28.64] ;  /* 0x000000041c047981 */ /* 0x000f28000c1e1d00 */
[----:B------:R-:W5:Y:S01]  /*0190*/  LDG.E.EL.128 R12, desc[UR4][R12.64] ;  /* 0x000000040c0c7981 */ /* 0x000f62000c2e1d00 */
[----:B-1----:R-:W-:-:S04]  /*01a0*/  IMAD.WIDE R20, R2, 0x4, R20 ;  /* 0x0000000402147825 */ /* 0x002fc800078e0214 */
[----:B---3--:R-:W-:-:S04]  /*01b0*/  IMAD.WIDE R16, R2, 0x4, R16 ;  /* 0x0000000402107825 */ /* 0x008fc800078e0210 */
[----:B--2---:R-:W-:Y:S01]  /*01c0*/  FADD R3, R24, 0.0010000000474974513054 ;  /* 0x3a83126f18037421 */ /* 0x004fe20000000000 */
[----:B------:R-:W-:Y:S01]  /*01d0*/  FADD R26, R26, 0.0010000000474974513054 ;  /* 0x3a83126f1a1a7421 */ /* 0x000fe20000000000 */
[----:B------:R-:W-:Y:S02]  /*01e0*/  FADD R25, R25, 0.0010000000474974513054 ;  /* 0x3a83126f19197421 */ /* 0x000fe40000000000 */
[----:B------:R-:W0:Y:S08]  /*01f0*/  MUFU.SQRT R22, R3 ;  /* 0x0000000300167308 */ /* 0x000e300000002000 */
[----:B------:R-:W1:Y:S08]  /*0200*/  MUFU.SQRT R19, R25 ;  /* 0x0000001900137308 */ /* 0x000e700000002000 */
[----:B------:R-:W2:Y:S01]  /*0210*/  MUFU.SQRT R26, R26 ;  /* 0x0000001a001a7308 */ /* 0x000ea20000002000 */
[----:B0-----:R-:W-:-:S02]  /*0220*/  FSETP.GT.AND P0, PT, R22, 8.50705917302346158658e+37, PT ;  /* 0x7e8000001600780b */ /* 0x001fc40003f04000 */
[----:B------:R-:W-:Y:S02]  /*0230*/  FSETP.GEU.AND P3, PT, R22, 1.175494350822287508e-38, PT ;  /* 0x008000001600780b */ /* 0x000fe40003f6e000 */
[C---:B-1----:R-:W-:Y:S02]  /*0240*/  FSETP.GT.AND P1, PT, R19.reuse, 8.50705917302346158658e+37, PT ;  /* 0x7e8000001300780b */ /* 0x042fe40003f24000 */
[----:B------:R-:W-:Y:S02]  /*0250*/  FSETP.GEU.AND P4, PT, R19, 1.175494350822287508e-38, PT ;  /* 0x008000001300780b */ /* 0x000fe40003f8e000 */
[C---:B--2---:R-:W-:Y:S02]  /*0260*/  FSETP.GT.AND P2, PT, R26.reuse, 8.50705917302346158658e+37, PT ;  /* 0x7e8000001a00780b */ /* 0x044fe40003f44000 */
[----:B------:R-:W-:-:S03]  /*0270*/  FSETP.GEU.AND P5, PT, R26, 1.175494350822287508e-38, PT ;  /* 0x008000001a00780b */ /* 0x000fc60003fae000 */
[----:B------:R-:W-:Y:S01]  /*0280*/  @P0 FMUL R22, R22, 0.25 ;  /* 0x3e80000016160820 */ /* 0x000fe20000400000 */
[----:B------:R-:W-:-:S03]  /*0290*/  HFMA2.MMA R24, -RZ, RZ, 1.625, 0 ;  /* 0x3e800000ff187435 */ /* 0x000fc600000001ff */
[----:B------:R-:W-:Y:S01]  /*02a0*/  @P1 FMUL R19, R19, 0.25 ;  /* 0x3e80000013131820 */ /* 0x000fe20000400000 */
[----:B------:R-:W-:-:S03]  /*02b0*/  @!P3 FMUL R22, R22, 16777216 ;  /* 0x4b8000001616b820 */ /* 0x000fc60000400000 */
[----:B------:R-:W-:Y:S01]  /*02c0*/  @!P4 FMUL R19, R19, 16777216 ;  /* 0x4b8000001313c820 */ /* 0x000fe20000400000 */
[----:B------:R-:W-:Y:S01]  /*02d0*/  @P2 FMUL R26, R26, 0.25 ;  /* 0x3e8000001a1a2820 */ /* 0x000fe20000400000 */
[----:B------:R0:W1:Y:S03]  /*02e0*/  MUFU.RCP R18, R22 ;  /* 0x0000001600127308 */ /* 0x0000660000001000 */
[----:B------:R-:W-:Y:S01]  /*02f0*/  @!P5 FMUL R26, R26, 16777216 ;  /* 0x4b8000001a1ad820 */ /* 0x000fe20000400000 */
[----:B------:R-:W-:-:S04]  /*0300*/  FSEL R23, R24, 1, P0 ;  /* 0x3f80000018177808 */ /* 0x000fc80000000000 */
[----:B------:R-:W2:Y:S01]  /*0310*/  MUFU.RCP R3, R26 ;  /* 0x0000001a00037308 */ /* 0x000ea20000001000 */
[----:B----4-:R-:W-:Y:S01]  /*0320*/  FADD R4, R4, R8 ;  /* 0x0000000804047221 */ /* 0x010fe20000000000 */
[----:B------:R-:W-:Y:S01]  /*0330*/  @!P3 FMUL R23, R23, 16777216 ;  /* 0x4b8000001717b820 */ /* 0x000fe20000400000 */
[----:B0-----:R-:W-:-:S05]  /*0340*/  FSEL R22, R24, 1, P1 ;  /* 0x3f80000018167808 */ /* 0x001fca0000800000 */
[----:B------:R-:W0:Y:S01]  /*0350*/  MUFU.RCP R19, R19 ;  /* 0x0000001300137308 */ /* 0x000e220000001000 */
[----:B------:R-:W-:Y:S01]  /*0360*/  FSEL R8, R24, 1, P2 ;  /* 0x3f80000018087808 */ /* 0x000fe20001000000 */
[----:B-1----:R-:W-:Y:S01]  /*0370*/  FMUL R18, R18, R23 ;  /* 0x0000001712127220 */ /* 0x002fe20000400000 */
[----:B------:R-:W-:Y:S01]  /*0380*/  @!P4 FMUL R22, R22, 16777216 ;  /* 0x4b8000001616c820 */ /* 0x000fe20000400000 */
[----:B-----5:R-:W-:Y:S02]  /*0390*/  FADD R23, -R12, R4 ;  /* 0x000000040c177221 */ /* 0x020fe40000000100 */
[----:B------:R-:W-:-:S04]  /*03a0*/  @!P5 FMUL R8, R8, 16777216 ;  /* 0x4b8000000808d820 */ /* 0x000fc80000400000 */
[----:B--2---:R-:W-:Y:S01]  /*03b0*/  FMUL R3, R3, R8 ;  /* 0x0000000803037220 */ /* 0x004fe20000400000 */
[----:B------:R-:W-:Y:S01]  /*03c0*/  FMUL R8, R18, R23 ;  /* 0x0000001712087220 */ /* 0x000fe20000400000 */
[----:B0-----:R-:W-:Y:S02]  /*03d0*/  FMUL R2, R19, R22 ;  /* 0x0000001613027220 */ /* 0x001fe40000400000 */
[----:B------:R-:W2:Y:S04]  /*03e0*/  LDG.E.EL.128 R20, desc[UR4][R20.64] ;  /* 0x0000000414147981 */ /* 0x000ea8000c2e1d00 */
[----:B------:R-:W2:Y:S01]  /*03f0*/  LDG.E.EL.128 R16, desc[UR4][R16.64] ;  /* 0x0000000410107981 */ /* 0x000ea2000c2e1d00 */
[----:B------:R-:W-:Y:S02]  /*0400*/  FADD R12, R27, 0.0010000000474974513054 ;  /* 0x3a83126f1b0c7421 */ /* 0x000fe40000000000 */
[----:B------:R-:W0:Y:S02]  /*0410*/  LDC.64 R26, c[0x0][0x240] ;  /* 0x00009000ff1a7b82 */ /* 0x000e240000000a00 */
[----:B------:R-:W1:Y:S02]  /*0420*/  MUFU.SQRT R25, R12 ;  /* 0x0000000c00197308 */ /* 0x000e640000002000 */
[----:B-1----:R-:W-:-:S02]  /*0430*/  FSETP.GT.AND P0, PT, R25, 8.50705917302346158658e+37, PT ;  /* 0x7e8000001900780b */ /* 0x002fc40003f04000 */
[----:B------:R-:W-:-:S11]  /*0440*/  FSETP.GEU.AND P1, PT, R25, 1.175494350822287508e-38, PT ;  /* 0x008000001900780b */ /* 0x000fd60003f2e000 */
[----:B------:R-:W-:-:S04]  /*0450*/  @P0 FMUL R25, R25, 0.25 ;  /* 0x3e80000019190820 */ /* 0x000fc80000400000 */
[----:B------:R-:W-:Y:S01]  /*0460*/  @!P1 FMUL R25, R25, 16777216 ;  /* 0x4b80000019199820 */ /* 0x000fe20000400000 */
[----:B------:R-:W-:Y:S01]  /*0470*/  FSEL R24, R24, 1, P0 ;  /* 0x3f80000018187808 */ /* 0x000fe20000000000 */
[----:B0-----:R-:W-:-:S04]  /*0480*/  IMAD.WIDE R26, R0, 0x4, R26 ;  /* 0x00000004001a7825 */ /* 0x001fc800078e021a */
[----:B------:R-:W-:Y:S01]  /*0490*/  @!P1 FMUL R24, R24, 16777216 ;  /* 0x4b80000018189820 */ /* 0x000fe20000400000 */
[----:B--2---:R-:W-:Y:S02]  /*04a0*/  FFMA R16, R20, R8, R16 ;  /* 0x0000000814107223 */ /* 0x004fe40000000010 */
[----:B------:R-:W0:Y:S02]  /*04b0*/  MUFU.RCP R8, R25 ;  /* 0x0000001900087308 */ /* 0x000e240000001000 */
[----:B0-----:R-:W-:Y:S02]  /*04c0*/  FMUL R8, R8, R24 ;  /* 0x0000001808087220 */ /* 0x001fe40000400000 */
[----:B------:R-:W2:Y:S01]  /*04d0*/  LDG.E.128 R24, desc[UR4][R26.64] ;  /* 0x000000041a187981 */ /* 0x000ea2000c1e1d00 */
[----:B------:R-:W-:Y:S01]  /*04e0*/  FADD R6, R6, R10 ;  /* 0x0000000a06067221 */ /* 0x000fe20000000000 */
[----:B------:R-:W-:Y:S02]  /*04f0*/  FADD R7, R7, R11 ;  /* 0x0000000b07077221 */ /* 0x000fe40000000000 */
[----:B------:R-:W0:Y:S01]  /*0500*/  LDC.64 R10, c[0x0][0x248] ;  /* 0x00009200ff0a7b82 */ /* 0x000e220000000a00 */
[----:B------:R-:W-:Y:S01]  /*0510*/  FADD R5, R5, R9 ;  /* 0x0000000905057221 */ /* 0x000fe20000000000 */
[----:B------:R-:W-:Y:S01]  /*0520*/  FADD R15, -R15, R7 ;  /* 0x000000070f0f7221 */ /* 0x000fe20000000100 */
[----:B------:R-:W-:-:S02]  /*0530*/  FADD R14, -R14, R6 ;  /* 0x000000060e0e7221 */ /* 0x000fc40000000100 */
[----:B------:R-:W-:Y:S01]  /*0540*/  FADD R13, -R13, R5 ;  /* 0x000000050d0d7221 */ /* 0x000fe20000000100 */
[----:B------:R-:W-:Y:S01]  /*0550*/  FMUL R8, R8, R15 ;  /* 0x0000000f08087220 */ /* 0x000fe20000400000 */
[----:B------:R-:W-:Y:S02]  /*0560*/  FMUL R3, R3, R14 ;  /* 0x0000000e03037220 */ /* 0x000fe40000400000 */
[----:B------:R-:W-:Y:S01]  /*0570*/  FMUL R2, R2, R13 ;  /* 0x0000000d02027220 */ /* 0x000fe20000400000 */
[----:B------:R-:W-:Y:S01]  /*0580*/  FFMA R8, R23, R8, R19 ;  /* 0x0000000817087223 */ /* 0x000fe20000000013 */
[----:B------:R-:W-:Y:S02]  /*0590*/  FFMA R3, R22, R3, R18 ;  /* 0x0000000316037223 */ /* 0x000fe40000000012 */
[----:B------:R-:W-:Y:S01]  /*05a0*/  FFMA R2, R21, R2, R17 ;  /* 0x0000000215027223 */ /* 0x000fe20000000011 */
[----:B------:R-:W-:Y:S01]  /*05b0*/  STG.E.128 desc[UR4][R28.64], R4 ;  /* 0x000000041c007986 */ /* 0x000fe2000c101d04 */
[----:B--2---:R-:W-:Y:S01]  /*05c0*/  FSETP.GEU.AND P3, PT, R16, -R24, PT ;  /* 0x800000181000720b */ /* 0x004fe20003f6e000 */
[----:B------:R-:W-:Y:S01]  /*05d0*/  FADD R16, R24, R16 ;  /* 0x0000001018107221 */ /* 0x000fe20000000000 */
[----:B------:R-:W-:Y:S01]  /*05e0*/  FSETP.GEU.AND P1, PT, R3, -R26, PT ;  /* 0x8000001a0300720b */ /* 0x000fe20003f2e000 */
[----:B------:R-:W-:Y:S01]  /*05f0*/  FADD R9, R25, R2 ;  /* 0x0000000219097221 */ /* 0x000fe20000000000 */
[----:B------:R-:W-:Y:S01]  /*0600*/  FSETP.GEU.AND P0, PT, R8, -R27, PT ;  /* 0x8000001b0800720b */ /* 0x000fe20003f0e000 */
[----:B------:R-:W-:Y:S01]  /*0610*/  FADD R26, R26, R3 ;  /* 0x000000031a1a7221 */ /* 0x000fe20000000000 */
[----:B------:R-:W-:Y:S01]  /*0620*/  FADD R27, R27, R8 ;  /* 0x000000081b1b7221 */ /* 0x000fe20000000000 */
[----:B------:R-:W-:Y:S01]  /*0630*/  FSETP.GEU.AND P2, PT, R2, -R25, PT ;  /* 0x800000190200720b */ /* 0x000fe20003f4e000 */
[----:B0-----:R-:W-:Y:S01]  /*0640*/  IMAD.WIDE R2, R0, 0x4, R10 ;  /* 0x0000000400027825 */ /* 0x001fe200078e020a */
[----:B------:R-:W-:-:S02]  /*0650*/  SEL R8, R16, RZ, P3 ;  /* 0x000000ff10087207 */ /* 0x000fc40001800000 */
[----:B------:R-:W-:Y:S02]  /*0660*/  SEL R9, R9, RZ, P2 ;  /* 0x000000ff09097207 */ /* 0x000fe40001000000 */
[----:B------:R-:W-:Y:S02]  /*0670*/  SEL R10, R26, RZ, P1 ;  /* 0x000000ff1a0a7207 */ /* 0x000fe40000800000 */
[----:B------:R-:W-:-:S05]  /*0680*/  SEL R11, R27, RZ, P0 ;  /* 0x000000ff1b0b7207 */ /* 0x000fca0000000000 */
[----:B------:R-:W-:Y:S01]  /*0690*/  STG.E.128 desc[UR4][R2.64], R8 ;  /* 0x0000000802007986 */ /* 0x000fe2000c101d04 */
[----:B------:R-:W-:Y:S05]  /*06a0*/  EXIT ;  /* 0x000000000000794d */ /* 0x000fea0003800000 */
.L_x_0:
[----:B------:R-:W-:-:S00]  /*06b0*/  BRA `(.L_x_0) ;  /* 0xfffffffc00fc7947 */ /* 0x000fc0000383ffff */
[----:B------:R-:W-:-:S00]  /*06c0*/  NOP ;  /* 0x0000000000007918 */ /* 0x000fc00000000000 */
        /* <DEDUP_REMOVED lines=11> */
.L_x_1:


//--------------------- .nv.global.init           --------------------------
	.section	.nv.global.init,"aw",@progbits
.nv.global.init:
	.type		_$_str,@object
	.size		_$_str,(_$_str_$_2 - _$_str)
_$_str:
        /*0000*/ 	.byte	0x5f, 0x5f, 0x43, 0x55, 0x44, 0x41, 0x5f, 0x46, 0x54, 0x5a, 0x00
	.type		_$_str_$_2,@object
	.size		_$_str_$_2,(.L_1 - _$_str_$_2)
_$_str_$_2:
        /*000b*/ 	.byte	0x5f, 0x5f, 0x43, 0x55, 0x44, 0x41, 0x5f, 0x50, 0x52, 0x45, 0x43, 0x5f, 0x53, 0x51, 0x52, 0x54
        /*001b*/ 	.byte	0x00
.L_1:


//--------------------- .nv.constant0.triton_poi_fused__native_batch_norm_legit_no_training_add_convolution_relu_23 --------------------------
	.section	.nv.constant0.triton_poi_fused__native_batch_norm_legit_no_training_add_convolution_relu_23,"a",@progbits
	.sectionflags	@""
	.align	4
.nv.constant0.triton_poi_fused__native_batch_norm_legit_no_training_add_convolution_relu_23:
	.zero		596
